//
// Generated by NVIDIA NVVM Compiler
//
// Compiler Build ID: CL-36424714
// Cuda compilation tools, release 13.0, V13.0.88
// Based on NVVM 20.0.0
//

.version 9.0
.target sm_100
.address_size 64

	// .globl	_Z5init5Pii

.visible .entry _Z5init5Pii(
	.param .u64 .ptr .align 1 _Z5init5Pii_param_0,
	.param .u32 _Z5init5Pii_param_1
)
{
	.reg .pred 	%p<2>;
	.reg .b32 	%r<8>;
	.reg .b64 	%rd<5>;

	ld.param.u64 	%rd1, [_Z5init5Pii_param_0];
	ld.param.u32 	%r2, [_Z5init5Pii_param_1];
	mov.u32 	%r3, %ntid.x;
	mov.u32 	%r4, %ctaid.x;
	mov.u32 	%r5, %tid.x;
	mad.lo.s32 	%r1, %r3, %r4, %r5;
	mul.lo.s32 	%r6, %r2, %r2;
	setp.ge.s32 	%p1, %r1, %r6;
	@%p1 bra 	$L__BB0_2;
	cvta.to.global.u64 	%rd2, %rd1;
	mul.wide.s32 	%rd3, %r1, 4;
	add.s64 	%rd4, %rd2, %rd3;
	mov.b32 	%r7, 5;
	st.global.u32 	[%rd4], %r7;
$L__BB0_2:
	ret;

}
	// .globl	_Z5init7Pii
.visible .entry _Z5init7Pii(
	.param .u64 .ptr .align 1 _Z5init7Pii_param_0,
	.param .u32 _Z5init7Pii_param_1
)
{
	.reg .b32 	%r<12>;
	.reg .b64 	%rd<5>;

	ld.param.u64 	%rd1, [_Z5init7Pii_param_0];
	ld.param.u32 	%r1, [_Z5init7Pii_param_1];
	cvta.to.global.u64 	%rd2, %rd1;
	mov.u32 	%r2, %ntid.x;
	mov.u32 	%r3, %ctaid.x;
	mov.u32 	%r4, %tid.x;
	mad.lo.s32 	%r5, %r2, %r3, %r4;
	mov.u32 	%r6, %ntid.y;
	mov.u32 	%r7, %ctaid.y;
	mov.u32 	%r8, %tid.y;
	mad.lo.s32 	%r9, %r6, %r7, %r8;
	mad.lo.s32 	%r10, %r1, %r9, %r5;
	mul.wide.s32 	%rd3, %r10, 4;
	add.s64 	%rd4, %rd2, %rd3;
	mov.b32 	%r11, 7;
	st.global.u32 	[%rd4], %r11;
	ret;

}


// ===== COMPILED SASS (sm_100) =====

	.target	sm_100

	.elftype	@"ET_EXEC"


//--------------------- .note.nv.tkinfo           --------------------------
	.section	.note.nv.tkinfo,"",@"SHT_NOTE"
	.sectionflags	@"SHF_NOTE_NV_TKINFO"
	.tkinfo
        /*0018*/ 	.word	0x00000002
        /*0030*/ 	.string	""
        /*0030*/ 	.string	"ptxas"
        /*0030*/ 	.string	"Cuda compilation tools, release 13.0, V13.0.88"
        /*0030*/ 	.string	"Build cuda_13.0.r13.0/compiler.36424714_0"
        /*0030*/ 	.string	"-arch sm_100 -m 64 "



//--------------------- .note.nv.cuinfo           --------------------------
	.section	.note.nv.cuinfo,"",@"SHT_NOTE"
	.sectionflags	@"SHF_NOTE_NV_CUINFO"
        /*0018*/ 	.short	0x0002
        /*001a*/ 	.short	0x0064
        /*001c*/ 	.short	0x0082
	.zero		2


//--------------------- .nv.info                  --------------------------
	.section	.nv.info,"",@"SHT_CUDA_INFO"
	.align	4


	//----- nvinfo : EIATTR_REGCOUNT
	.align		4
        /*0000*/ 	.byte	0x04, 0x2f
        /*0002*/ 	.short	(.L_1 - .L_0)
	.align		4
.L_0:
        /*0004*/ 	.word	index@(_Z5init5Pii)
        /*0008*/ 	.word	0x0000000a


	//----- nvinfo : EIATTR_FRAME_SIZE
	.align		4
.L_1:
        /*000c*/ 	.byte	0x04, 0x11
        /*000e*/ 	.short	(.L_3 - .L_2)
	.align		4
.L_2:
        /*0010*/ 	.word	index@(_Z5init5Pii)
        /*0014*/ 	.word	0x00000000


	//----- nvinfo : EIATTR_REGCOUNT
	.align		4
.L_3:
        /*0018*/ 	.byte	0x04, 0x2f
        /*001a*/ 	.short	(.L_5 - .L_4)
	.align		4
.L_4:
        /*001c*/ 	.word	index@(_Z5init7Pii)
        /*0020*/ 	.word	0x0000000a


	//----- nvinfo : EIATTR_FRAME_SIZE
	.align		4
.L_5:
        /*0024*/ 	.byte	0x04, 0x11
        /*0026*/ 	.short	(.L_7 - .L_6)
	.align		4
.L_6:
        /*0028*/ 	.word	index@(_Z5init7Pii)
        /*002c*/ 	.word	0x00000000


	//----- nvinfo : EIATTR_MIN_STACK_SIZE
	.align		4
.L_7:
        /*0030*/ 	.byte	0x04, 0x12
        /*0032*/ 	.short	(.L_9 - .L_8)
	.align		4
.L_8:
        /*0034*/ 	.word	index@(_Z5init7Pii)
        /*0038*/ 	.word	0x00000000


	//----- nvinfo : EIATTR_MIN_STACK_SIZE
	.align		4
.L_9:
        /*003c*/ 	.byte	0x04, 0x12
        /*003e*/ 	.short	(.L_11 - .L_10)
	.align		4
.L_10:
        /*0040*/ 	.word	index@(_Z5init5Pii)
        /*0044*/ 	.word	0x00000000
.L_11:


//--------------------- .nv.compat                --------------------------
	.section	.nv.compat,"",@"SHT_CUDA_COMPAT_INFO"
	.align	4
        /*0000*/ 	.byte	0x02, 0x09, 0x00, 0x00, 0x02, 0x02, 0x01, 0x00, 0x02, 0x05, 0x05, 0x00, 0x03, 0x07, 0x01, 0x01
        /*0010*/ 	.byte	0x02, 0x03, 0x00, 0x00, 0x02, 0x06, 0x01, 0x00, 0x04, 0x0b, 0x08, 0x00, 0x09, 0x00, 0x00, 0x00
        /*0020*/ 	.byte	0x00, 0x00, 0x00, 0x00


//--------------------- .nv.info._Z5init7Pii      --------------------------
	.section	.nv.info._Z5init7Pii,"",@"SHT_CUDA_INFO"
	.sectionflags	@""
	.align	4


	//----- nvinfo : EIATTR_CUDA_API_VERSION
	.align		4
        /*0000*/ 	.byte	0x04, 0x37
        /*0002*/ 	.short	(.L_13 - .L_12)
.L_12:
        /*0004*/ 	.word	0x00000082


	//----- nvinfo : EIATTR_KPARAM_INFO
	.align		4
.L_13:
        /*0008*/ 	.byte	0x04, 0x17
        /*000a*/ 	.short	(.L_15 - .L_14)
.L_14:
        /*000c*/ 	.word	0x00000000
        /*0010*/ 	.short	0x0001
        /*0012*/ 	.short	0x0008
        /*0014*/ 	.byte	0x00, 0xf0, 0x11, 0x00


	//----- nvinfo : EIATTR_KPARAM_INFO
	.align		4
.L_15:
        /*0018*/ 	.byte	0x04, 0x17
        /*001a*/ 	.short	(.L_17 - .L_16)
.L_16:
        /*001c*/ 	.word	0x00000000
        /*0020*/ 	.short	0x0000
        /*0022*/ 	.short	0x0000
        /*0024*/ 	.byte	0x00, 0xf5, 0x21, 0x00


	//----- nvinfo : EIATTR_SPARSE_MMA_MASK
	.align		4
.L_17:
        /*0028*/ 	.byte	0x03, 0x50
        /*002a*/ 	.short	0x0000


	//----- nvinfo : EIATTR_MAXREG_COUNT
	.align		4
        /*002c*/ 	.byte	0x03, 0x1b
        /*002e*/ 	.short	0x00ff


	//----- nvinfo : EIATTR_MERCURY_ISA_VERSION
	.align		4
        /*0030*/ 	.byte	0x03, 0x5f
        /*0032*/ 	.short	0x0101


	//----- nvinfo : EIATTR_VRC_CTA_INIT_COUNT
	.align		4
        /*0034*/ 	.byte	0x02, 0x4a
	.zero		1
	.zero		1


	//----- nvinfo : EIATTR_EXIT_INSTR_OFFSETS
	.align		4
        /*0038*/ 	.byte	0x04, 0x1c
        /*003a*/ 	.short	(.L_19 - .L_18)


	//   ....[0]....
.L_18:
        /*003c*/ 	.word	0x00000100


	//----- nvinfo : EIATTR_CBANK_PARAM_SIZE
	.align		4
.L_19:
        /*0040*/ 	.byte	0x03, 0x19
        /*0042*/ 	.short	0x000c


	//----- nvinfo : EIATTR_PARAM_CBANK
	.align		4
        /*0044*/ 	.byte	0x04, 0x0a
        /*0046*/ 	.short	(.L_21 - .L_20)
	.align		4
.L_20:
        /*0048*/ 	.word	index@(.nv.constant0._Z5init7Pii)
        /*004c*/ 	.short	0x0380
        /*004e*/ 	.short	0x000c


	//----- nvinfo : EIATTR_SW_WAR
	.align		4
.L_21:
        /*0050*/ 	.byte	0x04, 0x36
        /*0052*/ 	.short	(.L_23 - .L_22)
.L_22:
        /*0054*/ 	.word	0x00000008
.L_23:


//--------------------- .nv.info._Z5init5Pii      --------------------------
	.section	.nv.info._Z5init5Pii,"",@"SHT_CUDA_INFO"
	.sectionflags	@""
	.align	4


	//----- nvinfo : EIATTR_CUDA_API_VERSION
	.align		4
        /*0000*/ 	.byte	0x04, 0x37
        /*0002*/ 	.short	(.L_25 - .L_24)
.L_24:
        /*0004*/ 	.word	0x00000082


	//----- nvinfo : EIATTR_KPARAM_INFO
	.align		4
.L_25:
        /*0008*/ 	.byte	0x04, 0x17
        /*000a*/ 	.short	(.L_27 - .L_26)
.L_26:
        /*000c*/ 	.word	0x00000000
        /*0010*/ 	.short	0x0001
        /*0012*/ 	.short	0x0008
        /*0014*/ 	.byte	0x00, 0xf0, 0x11, 0x00


	//----- nvinfo : EIATTR_KPARAM_INFO
	.align		4
.L_27:
        /*0018*/ 	.byte	0x04, 0x17
        /*001a*/ 	.short	(.L_29 - .L_28)
.L_28:
        /*001c*/ 	.word	0x00000000
        /*0020*/ 	.short	0x0000
        /*0022*/ 	.short	0x0000
        /*0024*/ 	.byte	0x00, 0xf5, 0x21, 0x00


	//----- nvinfo : EIATTR_SPARSE_MMA_MASK
	.align		4
.L_29:
        /*0028*/ 	.byte	0x03, 0x50
        /*002a*/ 	.short	0x0000


	//----- nvinfo : EIATTR_MAXREG_COUNT
	.align		4
        /*002c*/ 	.byte	0x03, 0x1b
        /*002e*/ 	.short	0x00ff


	//----- nvinfo : EIATTR_MERCURY_ISA_VERSION
	.align		4
        /*0030*/ 	.byte	0x03, 0x5f
        /*0032*/ 	.short	0x0101


	//----- nvinfo : EIATTR_VRC_CTA_INIT_COUNT
	.align		4
        /*0034*/ 	.byte	0x02, 0x4a
	.zero		1
	.zero		1


	//----- nvinfo : EIATTR_EXIT_INSTR_OFFSETS
	.align		4
        /*0038*/ 	.byte	0x04, 0x1c
        /*003a*/ 	.short	(.L_31 - .L_30)


	//   ....[0]....
.L_30:
        /*003c*/ 	.word	0x00000080


	//   ....[1]....
        /*0040*/ 	.word	0x000000e0


	//----- nvinfo : EIATTR_CBANK_PARAM_SIZE
	.align		4
.L_31:
        /*0044*/ 	.byte	0x03, 0x19
        /*0046*/ 	.short	0x000c


	//----- nvinfo : EIATTR_PARAM_CBANK
	.align		4
        /*0048*/ 	.byte	0x04, 0x0a
        /*004a*/ 	.short	(.L_33 - .L_32)
	.align		4
.L_32:
        /*004c*/ 	.word	index@(.nv.constant0._Z5init5Pii)
        /*0050*/ 	.short	0x0380
        /*0052*/ 	.short	0x000c


	//----- nvinfo : EIATTR_SW_WAR
	.align		4
.L_33:
        /*0054*/ 	.byte	0x04, 0x36
        /*0056*/ 	.short	(.L_35 - .L_34)
.L_34:
        /*0058*/ 	.word	0x00000008
.L_35:


//--------------------- .nv.callgraph             --------------------------
	.section	.nv.callgraph,"",@"SHT_CUDA_CALLGRAPH"
	.align	4
	.sectionentsize	8
	.align		4
        /*0000*/ 	.word	0x00000000
	.align		4
        /*0004*/ 	.word	0xffffffff
	.align		4
        /*0008*/ 	.word	0x00000000
	.align		4
        /*000c*/ 	.word	0xfffffffe
	.align		4
        /*0010*/ 	.word	0x00000000
	.align		4
        /*0014*/ 	.word	0xfffffffd
	.align		4
        /*0018*/ 	.word	0x00000000
	.align		4
        /*001c*/ 	.word	0xfffffffc


//--------------------- .text._Z5init7Pii         --------------------------
	.section	.text._Z5init7Pii,"ax",@progbits
	.align	128
        .global         _Z5init7Pii
        .type           _Z5init7Pii,@function
        .size           _Z5init7Pii,(.L_x_2 - _Z5init7Pii)
        .other          _Z5init7Pii,@"STO_CUDA_ENTRY STV_DEFAULT"
_Z5init7Pii:
.text._Z5init7Pii:
[----:B------:R-:W-:Y:S01]  /*0000*/  LDC R1, c[0x0][0x37c] ;  /* 0x0000df00ff017b82 */ /* 0x000fe20000000800 */
[----:B------:R-:W0:Y:S01]  /*0010*/  S2R R0, SR_CTAID.X ;  /* 0x0000000000007919 */ /* 0x000e220000002500 */
[----:B------:R-:W0:Y:S06]  /*0020*/  LDCU UR6, c[0x0][0x360] ;  /* 0x00006c00ff0677ac */ /* 0x000e2c0008000800 */
[----:B------:R-:W1:Y:S01]  /*0030*/  LDC.64 R2, c[0x0][0x380] ;  /* 0x0000e000ff027b82 */ /* 0x000e620000000a00 */
[----:B------:R-:W0:Y:S01]  /*0040*/  S2R R5, SR_TID.X ;  /* 0x0000000000057919 */ /* 0x000e220000002100 */
[----:B------:R-:W2:Y:S01]  /*0050*/  LDCU UR7, c[0x0][0x364] ;  /* 0x00006c80ff0777ac */ /* 0x000ea20008000800 */
[----:B------:R-:W2:Y:S01]  /*0060*/  S2R R4, SR_CTAID.Y ;  /* 0x0000000000047919 */ /* 0x000ea20000002600 */
[----:B------:R-:W3:Y:S01]  /*0070*/  LDCU UR8, c[0x0][0x388] ;  /* 0x00007100ff0877ac */ /* 0x000ee20008000800 */
[----:B------:R-:W2:Y:S01]  /*0080*/  S2R R7, SR_TID.Y ;  /* 0x0000000000077919 */ /* 0x000ea20000002200 */
[----:B------:R-:W4:Y:S01]  /*0090*/  LDCU.64 UR4, c[0x0][0x358] ;  /* 0x00006b00ff0477ac */ /* 0x000f220008000a00 */
[----:B0-----:R-:W-:-:S02]  /*00a0*/  IMAD R0, R0, UR6, R5 ;  /* 0x0000000600007c24 */ /* 0x001fc4000f8e0205 */
[----:B--2---:R-:W-:Y:S02]  /*00b0*/  IMAD R5, R4, UR7, R7 ;  /* 0x0000000704057c24 */ /* 0x004fe4000f8e0207 */
[----:B------:R-:W-:Y:S02]  /*00c0*/  HFMA2 R7, -RZ, RZ, 0, 4.17232513427734375e-07 ;  /* 0x00000007ff077431 */ /* 0x000fe400000001ff */
[----:B---3--:R-:W-:-:S04]  /*00d0*/  IMAD R5, R5, UR8, R0 ;  /* 0x0000000805057c24 */ /* 0x008fc8000f8e0200 */
[----:B-1----:R-:W-:-:S05]  /*00e0*/  IMAD.WIDE R2, R5, 0x4, R2 ;  /* 0x0000000405027825 */ /* 0x002fca00078e0202 */
[----:B----4-:R-:W-:Y:S01]  /*00f0*/  STG.E desc[UR4][R2.64], R7 ;  /* 0x0000000702007986 */ /* 0x010fe2000c101904 */
[----:B------:R-:W-:Y:S05]  /*0100*/  EXIT ;  /* 0x000000000000794d */ /* 0x000fea0003800000 */
.L_x_0:
[----:B------:R-:W-:-:S00]  /*0110*/  BRA `(.L_x_0) ;  /* 0xfffffffc00fc7947 */ /* 0x000fc0000383ffff */
[----:B------:R-:W-:-:S00]  /*0120*/  NOP ;  /* 0x0000000000007918 */ /* 0x000fc00000000000 */
        /* <DEDUP_REMOVED lines=13> */
.L_x_2:


//--------------------- .text._Z5init5Pii         --------------------------
	.section	.text._Z5init5Pii,"ax",@progbits
	.align	128
        .global         _Z5init5Pii
        .type           _Z5init5Pii,@function
        .size           _Z5init5Pii,(.L_x_3 - _Z5init5Pii)
        .other          _Z5init5Pii,@"STO_CUDA_ENTRY STV_DEFAULT"
_Z5init5Pii:
.text._Z5init5Pii:
[----:B------:R-:W-:Y:S01]  /*0000*/  LDC R1, c[0x0][0x37c] ;  /* 0x0000df00ff017b82 */ /* 0x000fe20000000800 */
[----:B------:R-:W0:Y:S01]  /*0010*/  S2R R5, SR_CTAID.X ;  /* 0x0000000000057919 */ /* 0x000e220000002500 */
[----:B------:R-:W1:Y:S01]  /*0020*/  LDCU UR4, c[0x0][0x388] ;  /* 0x00007100ff0477ac */ /* 0x000e620008000800 */
[----:B------:R-:W0:Y:S01]  /*0030*/  S2R R0, SR_TID.X ;  /* 0x0000000000007919 */ /* 0x000e220000002100 */
[----:B------:R-:W0:Y:S01]  /*0040*/  LDCU UR5, c[0x0][0x360] ;  /* 0x00006c00ff0577ac */ /* 0x000e220008000800 */
[----:B-1----:R-:W-:Y:S01]  /*0050*/  UIMAD UR4, UR4, UR4, URZ ;  /* 0x00000004040472a4 */ /* 0x002fe2000f8e02ff */
[----:B0-----:R-:W-:-:S05]  /*0060*/  IMAD R5, R5, UR5, R0 ;  /* 0x0000000505057c24 */ /* 0x001fca000f8e0200 */
[----:B------:R-:W-:-:S13]  /*0070*/  ISETP.GE.AND P0, PT, R5, UR4, PT ;  /* 0x0000000405007c0c */ /* 0x000fda000bf06270 */
[----:B------:R-:W-:Y:S05]  /*0080*/  @P0 EXIT ;  /* 0x000000000000094d */ /* 0x000fea0003800000 */
[----:B------:R-:W0:Y:S01]  /*0090*/  LDC.64 R2, c[0x0][0x380] ;  /* 0x0000e000ff027b82 */ /* 0x000e220000000a00 */
[----:B------:R-:W1:Y:S01]  /*00a0*/  LDCU.64 UR4, c[0x0][0x358] ;  /* 0x00006b00ff0477ac */ /* 0x000e620008000a00 */
[----:B------:R-:W-:Y:S02]  /*00b0*/  HFMA2 R7, -RZ, RZ, 0, 2.98023223876953125e-07 ;  /* 0x00000005ff077431 */ /* 0x000fe400000001ff */
[----:B0-----:R-:W-:-:S05]  /*00c0*/  IMAD.WIDE R2, R5, 0x4, R2 ;  /* 0x0000000405027825 */ /* 0x001fca00078e0202 */
[----:B-1----:R-:W-:Y:S01]  /*00d0*/  STG.E desc[UR4][R2.64], R7 ;  /* 0x0000000702007986 */ /* 0x002fe2000c101904 */
[----:B------:R-:W-:Y:S05]  /*00e0*/  EXIT ;  /* 0x000000000000794d */ /* 0x000fea0003800000 */
.L_x_1:
        /* <DEDUP_REMOVED lines=9> */
.L_x_3:


//--------------------- .nv.shared.reserved.0     --------------------------
	.section	.nv.shared.reserved.0,"aw",@nobits
	.weak		__nv_reservedSMEM_offset_0_alias
	.size		__nv_reservedSMEM_offset_0_alias, 0, 64
	.other		__nv_reservedSMEM_offset_0_alias,@"STO_CUDA_RESERVED_SHARED STV_DEFAULT"
__nv_reservedSMEM_offset_0_alias:
	.zero		0
	.zero		64


//--------------------- .nv.constant0._Z5init7Pii --------------------------
	.section	.nv.constant0._Z5init7Pii,"a",@progbits
	.sectionflags	@""
	.align	4
.nv.constant0._Z5init7Pii:
	.zero		908


//--------------------- .nv.constant0._Z5init5Pii --------------------------
	.section	.nv.constant0._Z5init5Pii,"a",@progbits
	.sectionflags	@""
	.align	4
.nv.constant0._Z5init5Pii:
	.zero		908


//--------------------- SYMBOLS --------------------------

	.type		.nv.reservedSmem.offset0,@object
	.size		.nv.reservedSmem.offset0,0x4
